	.headerflags	@"EF_CUDA_TEXMODE_UNIFIED EF_CUDA_64BIT_ADDRESS EF_CUDA_ACCELERATORS EF_CUDA_SM90 EF_CUDA_VIRTUAL_SM(EF_CUDA_SM90)"
	.elftype	@"ET_EXEC"


//--------------------- .nv.info                  --------------------------
	.section	.nv.info,"",@"SHT_CUDA_INFO"
	.align	4


	//----- nvinfo : EIATTR_REGCOUNT
	.align		4
        /*0000*/ 	.byte	0x04, 0x2f
        /*0002*/ 	.short	(.L_3 - .L_2)
	.align		4
.L_2:
        /*0004*/ 	.word	index@(triton_poi_fused__native_batch_norm_legit_no_training_22)
        /*0008*/ 	.word	0x00000018


	//----- nvinfo : EIATTR_MIN_STACK_SIZE
	.align		4
.L_3:
        /*000c*/ 	.byte	0x04, 0x12
        /*000e*/ 	.short	(.L_5 - .L_4)
	.align		4
.L_4:
        /*0010*/ 	.word	index@(triton_poi_fused__native_batch_norm_legit_no_training_22)
        /*0014*/ 	.word	0x00000000


	//----- nvinfo : EIATTR_FRAME_SIZE
	.align		4
.L_5:
        /*0018*/ 	.byte	0x04, 0x11
        /*001a*/ 	.short	(.L_7 - .L_6)
	.align		4
.L_6:
        /*001c*/ 	.word	index@(triton_poi_fused__native_batch_norm_legit_no_training_22)
        /*0020*/ 	.word	0x00000000


	//----- nvinfo : EIATTR_MIN_STACK_SIZE
	.align		4
.L_7:
        /*0024*/ 	.byte	0x04, 0x12
        /*0026*/ 	.short	(.L_9 - .L_8)
	.align		4
.L_8:
        /*0028*/ 	.word	index@(triton_poi_fused__native_batch_norm_legit_no_training_22)
        /*002c*/ 	.word	0x00000000
.L_9:


//--------------------- .nv.info.triton_poi_fused__native_batch_norm_legit_no_training_22 --------------------------
	.section	.nv.info.triton_poi_fused__native_batch_norm_legit_no_training_22,"",@"SHT_CUDA_INFO"
	.sectionflags	@""
	.align	4


	//----- nvinfo : EIATTR_CUDA_API_VERSION
	.align		4
        /*0000*/ 	.byte	0x04, 0x37
        /*0002*/ 	.short	(.L_11 - .L_10)
.L_10:
        /*0004*/ 	.word	0x0000007c


	//----- nvinfo : EIATTR_KPARAM_INFO
	.align		4
.L_11:
        /*0008*/ 	.byte	0x04, 0x17
        /*000a*/ 	.short	(.L_13 - .L_12)
.L_12:
        /*000c*/ 	.word	0x00000000
        /*0010*/ 	.short	0x0006
        /*0012*/ 	.short	0x0030
        /*0014*/ 	.byte	0x00, 0xf0, 0x11, 0x00


	//----- nvinfo : EIATTR_KPARAM_INFO
	.align		4
.L_13:
        /*0018*/ 	.byte	0x04, 0x17
        /*001a*/ 	.short	(.L_15 - .L_14)
.L_14:
        /*001c*/ 	.word	0x00000000
        /*0020*/ 	.short	0x0005
        /*0022*/ 	.short	0x0028
        /*0024*/ 	.byte	0x00, 0xf4, 0x21, 0x00


	//----- nvinfo : EIATTR_KPARAM_INFO
	.align		4
.L_15:
        /*0028*/ 	.byte	0x04, 0x17
        /*002a*/ 	.short	(.L_17 - .L_16)
.L_16:
        /*002c*/ 	.word	0x00000000
        /*0030*/ 	.short	0x0004
        /*0032*/ 	.short	0x0020
        /*0034*/ 	.byte	0x00, 0xf4, 0x21, 0x00


	//----- nvinfo : EIATTR_KPARAM_INFO
	.align		4
.L_17:
        /*0038*/ 	.byte	0x04, 0x17
        /*003a*/ 	.short	(.L_19 - .L_18)
.L_18:
        /*003c*/ 	.word	0x00000000
        /*0040*/ 	.short	0x0003
        /*0042*/ 	.short	0x0018
        /*0044*/ 	.byte	0x00, 0xf4, 0x21, 0x00


	//----- nvinfo : EIATTR_KPARAM_INFO
	.align		4
.L_19:
        /*0048*/ 	.byte	0x04, 0x17
        /*004a*/ 	.short	(.L_21 - .L_20)
.L_20:
        /*004c*/ 	.word	0x00000000
        /*0050*/ 	.short	0x0002
        /*0052*/ 	.short	0x0010
        /*0054*/ 	.byte	0x00, 0xf4, 0x21, 0x00


	//----- nvinfo : EIATTR_KPARAM_INFO
	.align		4
.L_21:
        /*0058*/ 	.byte	0x04, 0x17
        /*005a*/ 	.short	(.L_23 - .L_22)
.L_22:
        /*005c*/ 	.word	0x00000000
        /*0060*/ 	.short	0x0001
        /*0062*/ 	.short	0x0008
        /*0064*/ 	.byte	0x00, 0xf4, 0x21, 0x00


	//----- nvinfo : EIATTR_KPARAM_INFO
	.align		4
.L_23:
        /*0068*/ 	.byte	0x04, 0x17
        /*006a*/ 	.short	(.L_25 - .L_24)
.L_24:
        /*006c*/ 	.word	0x00000000
        /*0070*/ 	.short	0x0000
        /*0072*/ 	.short	0x0000
        /*0074*/ 	.byte	0x00, 0xf4, 0x21, 0x00


	//----- nvinfo : EIATTR_SPARSE_MMA_MASK
	.align		4
.L_25:
        /*0078*/ 	.byte	0x03, 0x50
        /*007a*/ 	.short	0x0000


	//----- nvinfo : EIATTR_MAXREG_COUNT
	.align		4
        /*007c*/ 	.byte	0x03, 0x1b
        /*007e*/ 	.short	0x00ff


	//----- nvinfo : EIATTR_EXIT_INSTR_OFFSETS
	.align		4
        /*0080*/ 	.byte	0x04, 0x1c
        /*0082*/ 	.short	(.L_27 - .L_26)


	//   ....[0]....
.L_26:
        /*0084*/ 	.word	0x000003e0


	//   ....[1]....
        /*0088*/ 	.word	0x00000400


	//----- nvinfo : EIATTR_REQNTID
	.align		4
.L_27:
        /*008c*/ 	.byte	0x04, 0x10
        /*008e*/ 	.short	(.L_29 - .L_28)
.L_28:
        /*0090*/ 	.word	0x00000080
        /*0094*/ 	.word	0x00000001
        /*0098*/ 	.word	0x00000001


	//----- nvinfo : EIATTR_CBANK_PARAM_SIZE
	.align		4
.L_29:
        /*009c*/ 	.byte	0x03, 0x19
        /*009e*/ 	.short	0x0034


	//----- nvinfo : EIATTR_PARAM_CBANK
	.align		4
        /*00a0*/ 	.byte	0x04, 0x0a
        /*00a2*/ 	.short	(.L_31 - .L_30)
	.align		4
.L_30:
        /*00a4*/ 	.word	index@(.nv.constant0.triton_poi_fused__native_batch_norm_legit_no_training_22)
        /*00a8*/ 	.short	0x0210
        /*00aa*/ 	.short	0x0034


	//----- nvinfo : EIATTR_SW_WAR
	.align		4
.L_31:
        /*00ac*/ 	.byte	0x04, 0x36
        /*00ae*/ 	.short	(.L_33 - .L_32)
.L_32:
        /*00b0*/ 	.word	0x00000008
.L_33:


//--------------------- .nv.callgraph             --------------------------
	.section	.nv.callgraph,"",@"SHT_CUDA_CALLGRAPH"
	.align	4
	.sectionentsize	8
	.align		4
        /*0000*/ 	.word	0x00000000
	.align		4
        /*0004*/ 	.word	0xffffffff
	.align		4
        /*0008*/ 	.word	0x00000000
	.align		4
        /*000c*/ 	.word	0xfffffffe
	.align		4
        /*0010*/ 	.word	0x00000000
	.align		4
        /*0014*/ 	.word	0xfffffffd
	.align		4
        /*0018*/ 	.word	0x00000000
	.align		4
        /*001c*/ 	.word	0xfffffffc


//--------------------- .nv.constant4             --------------------------
	.section	.nv.constant4,"a",@progbits
	.align	8
	.align		8
.nv.constant4:
        /*0000*/ 	.dword	_$_str
	.align		8
        /*0008*/ 	.dword	_$_str_$_2


//--------------------- .text.triton_poi_fused__native_batch_norm_legit_no_training_22 --------------------------
	.section	.text.triton_poi_fused__native_batch_norm_legit_no_training_22,"ax",@progbits
	.align	128
        .global         triton_poi_fused__native_batch_norm_legit_no_training_22
        .type           triton_poi_fused__native_batch_norm_legit_no_training_22,@function
        .size           triton_poi_fused__native_batch_norm_legit_no_training_22,(.L_x_1 - triton_poi_fused__native_batch_norm_legit_no_training_22)
        .other          triton_poi_fused__native_batch_norm_legit_no_training_22,@"STO_CUDA_ENTRY STV_DEFAULT"
triton_poi_fused__native_batch_norm_legit_no_training_22:
.text.triton_poi_fused__native_batch_norm_legit_no_training_22:
[----:B------:R-:W0:Y:S01]  /*0000*/  LDC R1, c[0x0][0x28] ;  /* 0x00000a00ff017b82 */ /* 0x000e220000000800 */
[----:B------:R-:W1:Y:S01]  /*0010*/  S2R R0, SR_TID.X ;  /* 0x0000000000007919 */ /* 0x000e620000002100 */
[----:B------:R-:W-:-:S06]  /*0020*/  HFMA2.MMA R2, -RZ, RZ, 0, 0 ;  /* 0x00000000ff027435 */ /* 0x000fcc00000001ff */
[----:B------:R-:W2:Y:S01]  /*0030*/  LDC.64 R10, c[0x0][0x220] ;  /* 0x00008800ff0a7b82 */ /* 0x000ea20000000a00 */
[----:B------:R-:W-:Y:S01]  /*0040*/  ULDC.64 UR4, c[0x0][0x208] ;  /* 0x0000820000047ab9 */ /* 0x000fe20000000a00 */
[----:B------:R-:W3:Y:S06]  /*0050*/  S2R R3, SR_CTAID.X ;  /* 0x0000000000037919 */ /* 0x000eec0000002500 */
[----:B------:R-:W4:Y:S08]  /*0060*/  LDC.64 R14, c[0x0][0x210] ;  /* 0x00008400ff0e7b82 */ /* 0x000f300000000a00 */
[----:B------:R-:W5:Y:S08]  /*0070*/  LDC.64 R16, c[0x0][0x218] ;  /* 0x00008600ff107b82 */ /* 0x000f700000000a00 */
[----:B------:R-:W5:Y:S01]  /*0080*/  LDC.64 R18, c[0x0][0x228] ;  /* 0x00008a00ff127b82 */ /* 0x000f620000000a00 */
[----:B-1----:R-:W-:-:S07]  /*0090*/  SHF.L.U32 R0, R0, 0x1, RZ ;  /* 0x0000000100007819 */ /* 0x002fce00000006ff */
[----:B------:R-:W1:Y:S01]  /*00a0*/  LDC.64 R20, c[0x0][0x230] ;  /* 0x00008c00ff147b82 */ /* 0x000e620000000a00 */
[----:B------:R-:W-:-:S04]  /*00b0*/  LOP3.LUT R0, R0, 0xfe, RZ, 0xc0, !PT ;  /* 0x000000fe00007812 */ /* 0x000fc800078ec0ff */
[----:B---3--:R-:W-:-:S04]  /*00c0*/  LEA R3, R3, R0, 0x8 ;  /* 0x0000000003037211 */ /* 0x008fc800078e40ff */
[C---:B------:R-:W-:Y:S01]  /*00d0*/  ISETP.GE.AND P4, PT, R3.reuse, 0x3c00, PT ;  /* 0x00003c000300780c */ /* 0x040fe20003f86270 */
[----:B------:R-:W-:-:S05]  /*00e0*/  IMAD.HI R0, R3, -0x77777777, R2 ;  /* 0x8888888903007827 */ /* 0x000fca00078e0202 */
[----:B------:R-:W-:-:S04]  /*00f0*/  SHF.R.U32.HI R5, RZ, 0x1f, R0 ;  /* 0x0000001fff057819 */ /* 0x000fc80000011600 */
[----:B------:R-:W-:-:S05]  /*0100*/  LEA.HI.SX32 R5, R0, R5, 0x19 ;  /* 0x0000000500057211 */ /* 0x000fca00078fcaff */
[----:B------:R-:W-:Y:S01]  /*0110*/  IMAD R13, R5, -0xf0, R3 ;  /* 0xffffff10050d7824 */ /* 0x000fe200078e0203 */
[----:B------:R-:W-:-:S03]  /*0120*/  CS2R R4, SRZ ;  /* 0x0000000000047805 */ /* 0x000fc6000001ff00 */
[----:B--2---:R-:W-:-:S05]  /*0130*/  IMAD.WIDE R10, R13, 0x4, R10 ;  /* 0x000000040d0a7825 */ /* 0x004fca00078e020a */
[----:B------:R2:W3:Y:S01]  /*0140*/  @!P4 LDG.E.EL.64 R4, desc[UR4][R10.64] ;  /* 0x000000040a04c981 */ /* 0x0004e2000c2e1b00 */
[----:B------:R-:W-:Y:S02]  /*0150*/  CS2R R6, SRZ ;  /* 0x0000000000067805 */ /* 0x000fe4000001ff00 */
[----:B------:R-:W-:Y:S01]  /*0160*/  CS2R R8, SRZ ;  /* 0x0000000000087805 */ /* 0x000fe2000001ff00 */
[----:B----4-:R-:W-:-:S04]  /*0170*/  IMAD.WIDE R14, R3, 0x4, R14 ;  /* 0x00000004030e7825 */ /* 0x010fc800078e020e */
[C---:B-----5:R-:W-:Y:S01]  /*0180*/  IMAD.WIDE R16, R13.reuse, 0x4, R16 ;  /* 0x000000040d107825 */ /* 0x060fe200078e0210 */
[----:B------:R-:W4:Y:S01]  /*0190*/  @!P4 LDG.E.64 R6, desc[UR4][R14.64] ;  /* 0x000000040e06c981 */ /* 0x000f22000c1e1b00 */
[----:B--2---:R-:W-:Y:S02]  /*01a0*/  CS2R R10, SRZ ;  /* 0x00000000000a7805 */ /* 0x004fe4000001ff00 */
[C---:B0-----:R-:W-:Y:S01]  /*01b0*/  IMAD.WIDE R18, R13.reuse, 0x4, R18 ;  /* 0x000000040d127825 */ /* 0x041fe200078e0212 */
[----:B------:R0:W4:Y:S03]  /*01c0*/  @!P4 LDG.E.EL.64 R8, desc[UR4][R16.64] ;  /* 0x000000041008c981 */ /* 0x000126000c2e1b00 */
[----:B-1----:R-:W-:Y:S01]  /*01d0*/  IMAD.WIDE R20, R13, 0x4, R20 ;  /* 0x000000040d147825 */ /* 0x002fe200078e0214 */
[----:B------:R-:W-:-:S04]  /*01e0*/  CS2R R12, SRZ ;  /* 0x00000000000c7805 */ /* 0x000fc8000001ff00 */
[----:B------:R-:W2:Y:S04]  /*01f0*/  @!P4 LDG.E.EL.64 R10, desc[UR4][R20.64] ;  /* 0x00000004140ac981 */ /* 0x000ea8000c2e1b00 */
[----:B------:R-:W2:Y:S01]  /*0200*/  @!P4 LDG.E.EL.64 R12, desc[UR4][R18.64] ;  /* 0x00000004120cc981 */ /* 0x000ea2000c2e1b00 */
[----:B0-----:R-:W-:Y:S01]  /*0210*/  MOV R17, 0x3e800000 ;  /* 0x3e80000000117802 */ /* 0x001fe20000000f00 */
[----:B---3--:R-:W-:Y:S01]  /*0220*/  FADD R4, R4, 9.9999997473787516356e-06 ;  /* 0x3727c5ac04047421 */ /* 0x008fe20000000000 */
[----:B------:R-:W-:-:S03]  /*0230*/  FADD R0, R5, 9.9999997473787516356e-06 ;  /* 0x3727c5ac05007421 */ /* 0x000fc60000000000 */
[----:B------:R0:W1:Y:S08]  /*0240*/  MUFU.SQRT R2, R4 ;  /* 0x0000000400027308 */ /* 0x0000700000002000 */
[----:B------:R-:W3:Y:S01]  /*0250*/  MUFU.SQRT R14, R0 ;  /* 0x00000000000e7308 */ /* 0x000ee20000002000 */
[----:B0-----:R-:W0:Y:S01]  /*0260*/  LDC.64 R4, c[0x0][0x238] ;  /* 0x00008e00ff047b82 */ /* 0x001e220000000a00 */
[----:B-1----:R-:W-:-:S02]  /*0270*/  FSETP.GT.AND P0, PT, R2, 8.50705917302346158658e+37, PT ;  /* 0x7e8000000200780b */ /* 0x002fc40003f04000 */
[----:B------:R-:W-:Y:S02]  /*0280*/  FSETP.GEU.AND P2, PT, R2, 1.175494350822287508e-38, PT ;  /* 0x008000000200780b */ /* 0x000fe40003f4e000 */
[C---:B---3--:R-:W-:Y:S02]  /*0290*/  FSETP.GT.AND P1, PT, R14.reuse, 8.50705917302346158658e+37, PT ;  /* 0x7e8000000e00780b */ /* 0x048fe40003f24000 */
[----:B------:R-:W-:-:S07]  /*02a0*/  FSETP.GEU.AND P3, PT, R14, 1.175494350822287508e-38, PT ;  /* 0x008000000e00780b */ /* 0x000fce0003f6e000 */
[----:B------:R-:W-:-:S04]  /*02b0*/  @P0 FMUL R2, R2, 0.25 ;  /* 0x3e80000002020820 */ /* 0x000fc80000400000 */
[----:B------:R-:W-:Y:S01]  /*02c0*/  @!P2 FMUL R2, R2, 16777216 ;  /* 0x4b8000000202a820 */ /* 0x000fe20000400000 */
[----:B------:R-:W-:-:S04]  /*02d0*/  @P1 FMUL R14, R14, 0.25 ;  /* 0x3e8000000e0e1820 */ /* 0x000fc80000400000 */
[----:B------:R-:W-:Y:S01]  /*02e0*/  @!P3 FMUL R14, R14, 16777216 ;  /* 0x4b8000000e0eb820 */ /* 0x000fe20000400000 */
[----:B------:R-:W1:Y:S01]  /*02f0*/  MUFU.RCP R2, R2 ;  /* 0x0000000200027308 */ /* 0x000e620000001000 */
[----:B------:R-:W-:-:S07]  /*0300*/  FSEL R15, R17, 1, P0 ;  /* 0x3f800000110f7808 */ /* 0x000fce0000000000 */
[----:B------:R-:W3:Y:S01]  /*0310*/  MUFU.RCP R14, R14 ;  /* 0x0000000e000e7308 */ /* 0x000ee20000001000 */
[----:B------:R-:W-:Y:S01]  /*0320*/  FSEL R17, R17, 1, P1 ;  /* 0x3f80000011117808 */ /* 0x000fe20000800000 */
[----:B------:R-:W-:-:S04]  /*0330*/  @!P2 FMUL R15, R15, 16777216 ;  /* 0x4b8000000f0fa820 */ /* 0x000fc80000400000 */
[----:B------:R-:W-:Y:S01]  /*0340*/  @!P3 FMUL R17, R17, 16777216 ;  /* 0x4b8000001111b820 */ /* 0x000fe20000400000 */
[----:B----4-:R-:W-:Y:S01]  /*0350*/  FADD R7, -R9, R7 ;  /* 0x0000000709077221 */ /* 0x010fe20000000100 */
[----:B------:R-:W-:Y:S01]  /*0360*/  FADD R6, -R8, R6 ;  /* 0x0000000608067221 */ /* 0x000fe20000000100 */
[----:B-1----:R-:W-:Y:S01]  /*0370*/  FMUL R15, R2, R15 ;  /* 0x0000000f020f7220 */ /* 0x002fe20000400000 */
[----:B---3--:R-:W-:-:S03]  /*0380*/  FMUL R0, R14, R17 ;  /* 0x000000110e007220 */ /* 0x008fc60000400000 */
[----:B------:R-:W-:Y:S01]  /*0390*/  FMUL R15, R6, R15 ;  /* 0x0000000f060f7220 */ /* 0x000fe20000400000 */
[----:B------:R-:W-:Y:S01]  /*03a0*/  FMUL R0, R7, R0 ;  /* 0x0000000007007220 */ /* 0x000fe20000400000 */
[----:B0-----:R-:W-:-:S04]  /*03b0*/  IMAD.WIDE R4, R3, 0x4, R4 ;  /* 0x0000000403047825 */ /* 0x001fc800078e0204 */
[----:B--2---:R-:W-:Y:S01]  /*03c0*/  FFMA R10, R15, R12, R10 ;  /* 0x0000000c0f0a7223 */ /* 0x004fe2000000000a */
[----:B------:R-:W-:Y:S01]  /*03d0*/  FFMA R11, R0, R13, R11 ;  /* 0x0000000d000b7223 */ /* 0x000fe2000000000b */
[----:B------:R-:W-:Y:S06]  /*03e0*/  @P4 EXIT ;  /* 0x000000000000494d */ /* 0x000fec0003800000 */
[----:B------:R-:W-:Y:S01]  /*03f0*/  STG.E.64 desc[UR4][R4.64], R10 ;  /* 0x0000000a04007986 */ /* 0x000fe2000c101b04 */
[----:B------:R-:W-:Y:S05]  /*0400*/  EXIT ;  /* 0x000000000000794d */ /* 0x000fea0003800000 */
.L_x_0:
[----:B------:R-:W-:-:S00]  /*0410*/  BRA `(.L_x_0) ;  /* 0xfffffffc00fc7947 */ /* 0x000fc0000383ffff */
[----:B------:R-:W-:-:S00]  /*0420*/  NOP ;  /* 0x0000000000007918 */ /* 0x000fc00000000000 */
        /* <DEDUP_REMOVED lines=13> */
.L_x_1:


//--------------------- .nv.global.init           --------------------------
	.section	.nv.global.init,"aw",@progbits
.nv.global.init:
	.type		_$_str,@object
	.size		_$_str,(_$_str_$_2 - _$_str)
_$_str:
        /*0000*/ 	.byte	0x5f, 0x5f, 0x43, 0x55, 0x44, 0x41, 0x5f, 0x46, 0x54, 0x5a, 0x00
	.type		_$_str_$_2,@object
	.size		_$_str_$_2,(.L_1 - _$_str_$_2)
_$_str_$_2:
        /*000b*/ 	.byte	0x5f, 0x5f, 0x43, 0x55, 0x44, 0x41, 0x5f, 0x50, 0x52, 0x45, 0x43, 0x5f, 0x53, 0x51, 0x52, 0x54
        /*001b*/ 	.byte	0x00
.L_1:


//--------------------- .nv.constant0.triton_poi_fused__native_batch_norm_legit_no_training_22 --------------------------
	.section	.nv.constant0.triton_poi_fused__native_batch_norm_legit_no_training_22,"a",@progbits
	.sectionflags	@""
	.align	4
.nv.constant0.triton_poi_fused__native_batch_norm_legit_no_training_22:
	.zero		580
